//
// Generated by NVIDIA NVVM Compiler
//
// Compiler Build ID: CL-36424714
// Cuda compilation tools, release 13.0, V13.0.88
// Based on NVVM 20.0.0
//

.version 9.0
.target sm_100
.address_size 64

	// .globl	_Z8sgemm_v4fPfS_fS_i
// _ZZ8sgemm_v4fPfS_fS_iE2As has been demoted
// _ZZ8sgemm_v4fPfS_fS_iE2Bs has been demoted

.visible .entry _Z8sgemm_v4fPfS_fS_i(
	.param .f32 _Z8sgemm_v4fPfS_fS_i_param_0,
	.param .u64 .ptr .align 1 _Z8sgemm_v4fPfS_fS_i_param_1,
	.param .u64 .ptr .align 1 _Z8sgemm_v4fPfS_fS_i_param_2,
	.param .f32 _Z8sgemm_v4fPfS_fS_i_param_3,
	.param .u64 .ptr .align 1 _Z8sgemm_v4fPfS_fS_i_param_4,
	.param .u32 _Z8sgemm_v4fPfS_fS_i_param_5
)
{
	.reg .pred 	%p<3>;
	.reg .b32 	%r<38>;
	.reg .b32 	%f<329>;
	.reg .b64 	%rd<15>;
	// demoted variable
	.shared .align 4 .b8 _ZZ8sgemm_v4fPfS_fS_iE2As[4096];
	// demoted variable
	.shared .align 4 .b8 _ZZ8sgemm_v4fPfS_fS_iE2Bs[4096];
	ld.param.f32 	%f13, [_Z8sgemm_v4fPfS_fS_i_param_0];
	ld.param.u64 	%rd3, [_Z8sgemm_v4fPfS_fS_i_param_1];
	ld.param.u64 	%rd4, [_Z8sgemm_v4fPfS_fS_i_param_2];
	ld.param.f32 	%f14, [_Z8sgemm_v4fPfS_fS_i_param_3];
	ld.param.u64 	%rd5, [_Z8sgemm_v4fPfS_fS_i_param_4];
	ld.param.u32 	%r20, [_Z8sgemm_v4fPfS_fS_i_param_5];
	mov.u32 	%r21, %ctaid.x;
	mov.u32 	%r22, %ctaid.y;
	mov.u32 	%r1, %tid.x;
	mov.u32 	%r2, %tid.y;
	shl.b32 	%r3, %r1, 2;
	shl.b32 	%r4, %r21, 5;
	shl.b32 	%r5, %r22, 5;
	mul.lo.s32 	%r6, %r20, %r5;
	setp.lt.s32 	%p1, %r20, 1;
	mov.f32 	%f325, 0f00000000;
	mov.f32 	%f326, %f325;
	mov.f32 	%f327, %f325;
	mov.f32 	%f328, %f325;
	@%p1 bra 	$L__BB0_3;
	shl.b32 	%r23, %r3, 2;
	mov.u32 	%r24, _ZZ8sgemm_v4fPfS_fS_iE2As;
	add.s32 	%r7, %r24, %r23;
	shl.b32 	%r25, %r2, 7;
	mov.u32 	%r26, _ZZ8sgemm_v4fPfS_fS_iE2Bs;
	add.s32 	%r8, %r26, %r25;
	shl.b32 	%r27, %r1, 4;
	add.s32 	%r9, %r8, %r27;
	cvta.to.global.u64 	%rd6, %rd3;
	add.s64 	%rd1, %rd6, 8;
	mad.lo.s32 	%r28, %r20, %r2, %r4;
	add.s32 	%r36, %r28, %r3;
	cvta.to.global.u64 	%rd7, %rd4;
	add.s64 	%rd2, %rd7, 8;
	add.s32 	%r29, %r2, %r5;
	mad.lo.s32 	%r35, %r20, %r29, %r3;
	add.s32 	%r12, %r6, %r20;
	shl.b32 	%r13, %r20, 5;
	mov.f32 	%f325, 0f00000000;
	mov.u32 	%r37, %r6;
$L__BB0_2:
	mul.wide.s32 	%rd8, %r36, 4;
	add.s64 	%rd9, %rd1, %rd8;
	mul.wide.s32 	%rd10, %r35, 4;
	add.s64 	%rd11, %rd2, %rd10;
	ld.global.f32 	%f17, [%rd9+-8];
	shl.b32 	%r30, %r2, 7;
	add.s32 	%r31, %r7, %r30;
	st.shared.f32 	[%r31], %f17;
	ld.global.f32 	%f18, [%rd11+-8];
	st.shared.f32 	[%r9], %f18;
	ld.global.f32 	%f19, [%rd9+-4];
	st.shared.f32 	[%r31+4], %f19;
	ld.global.f32 	%f20, [%rd11+-4];
	st.shared.f32 	[%r9+4], %f20;
	ld.global.f32 	%f21, [%rd9];
	st.shared.f32 	[%r31+8], %f21;
	ld.global.f32 	%f22, [%rd11];
	st.shared.f32 	[%r9+8], %f22;
	ld.global.f32 	%f23, [%rd9+4];
	st.shared.f32 	[%r31+12], %f23;
	ld.global.f32 	%f24, [%rd11+4];
	st.shared.f32 	[%r9+12], %f24;
	bar.sync 	0;
	ld.shared.f32 	%f25, [%r8];
	ld.shared.f32 	%f26, [%r7];
	fma.rn.f32 	%f27, %f25, %f26, %f328;
	ld.shared.f32 	%f28, [%r7+4];
	fma.rn.f32 	%f29, %f25, %f28, %f327;
	ld.shared.f32 	%f30, [%r7+8];
	fma.rn.f32 	%f31, %f25, %f30, %f326;
	ld.shared.f32 	%f32, [%r7+12];
	fma.rn.f32 	%f33, %f25, %f32, %f325;
	ld.shared.f32 	%f34, [%r8+4];
	ld.shared.f32 	%f35, [%r7+128];
	fma.rn.f32 	%f36, %f34, %f35, %f27;
	ld.shared.f32 	%f37, [%r7+132];
	fma.rn.f32 	%f38, %f34, %f37, %f29;
	ld.shared.f32 	%f39, [%r7+136];
	fma.rn.f32 	%f40, %f34, %f39, %f31;
	ld.shared.f32 	%f41, [%r7+140];
	fma.rn.f32 	%f42, %f34, %f41, %f33;
	ld.shared.f32 	%f43, [%r8+8];
	ld.shared.f32 	%f44, [%r7+256];
	fma.rn.f32 	%f45, %f43, %f44, %f36;
	ld.shared.f32 	%f46, [%r7+260];
	fma.rn.f32 	%f47, %f43, %f46, %f38;
	ld.shared.f32 	%f48, [%r7+264];
	fma.rn.f32 	%f49, %f43, %f48, %f40;
	ld.shared.f32 	%f50, [%r7+268];
	fma.rn.f32 	%f51, %f43, %f50, %f42;
	ld.shared.f32 	%f52, [%r8+12];
	ld.shared.f32 	%f53, [%r7+384];
	fma.rn.f32 	%f54, %f52, %f53, %f45;
	ld.shared.f32 	%f55, [%r7+388];
	fma.rn.f32 	%f56, %f52, %f55, %f47;
	ld.shared.f32 	%f57, [%r7+392];
	fma.rn.f32 	%f58, %f52, %f57, %f49;
	ld.shared.f32 	%f59, [%r7+396];
	fma.rn.f32 	%f60, %f52, %f59, %f51;
	ld.shared.f32 	%f61, [%r8+16];
	ld.shared.f32 	%f62, [%r7+512];
	fma.rn.f32 	%f63, %f61, %f62, %f54;
	ld.shared.f32 	%f64, [%r7+516];
	fma.rn.f32 	%f65, %f61, %f64, %f56;
	ld.shared.f32 	%f66, [%r7+520];
	fma.rn.f32 	%f67, %f61, %f66, %f58;
	ld.shared.f32 	%f68, [%r7+524];
	fma.rn.f32 	%f69, %f61, %f68, %f60;
	ld.shared.f32 	%f70, [%r8+20];
	ld.shared.f32 	%f71, [%r7+640];
	fma.rn.f32 	%f72, %f70, %f71, %f63;
	ld.shared.f32 	%f73, [%r7+644];
	fma.rn.f32 	%f74, %f70, %f73, %f65;
	ld.shared.f32 	%f75, [%r7+648];
	fma.rn.f32 	%f76, %f70, %f75, %f67;
	ld.shared.f32 	%f77, [%r7+652];
	fma.rn.f32 	%f78, %f70, %f77, %f69;
	ld.shared.f32 	%f79, [%r8+24];
	ld.shared.f32 	%f80, [%r7+768];
	fma.rn.f32 	%f81, %f79, %f80, %f72;
	ld.shared.f32 	%f82, [%r7+772];
	fma.rn.f32 	%f83, %f79, %f82, %f74;
	ld.shared.f32 	%f84, [%r7+776];
	fma.rn.f32 	%f85, %f79, %f84, %f76;
	ld.shared.f32 	%f86, [%r7+780];
	fma.rn.f32 	%f87, %f79, %f86, %f78;
	ld.shared.f32 	%f88, [%r8+28];
	ld.shared.f32 	%f89, [%r7+896];
	fma.rn.f32 	%f90, %f88, %f89, %f81;
	ld.shared.f32 	%f91, [%r7+900];
	fma.rn.f32 	%f92, %f88, %f91, %f83;
	ld.shared.f32 	%f93, [%r7+904];
	fma.rn.f32 	%f94, %f88, %f93, %f85;
	ld.shared.f32 	%f95, [%r7+908];
	fma.rn.f32 	%f96, %f88, %f95, %f87;
	ld.shared.f32 	%f97, [%r8+32];
	ld.shared.f32 	%f98, [%r7+1024];
	fma.rn.f32 	%f99, %f97, %f98, %f90;
	ld.shared.f32 	%f100, [%r7+1028];
	fma.rn.f32 	%f101, %f97, %f100, %f92;
	ld.shared.f32 	%f102, [%r7+1032];
	fma.rn.f32 	%f103, %f97, %f102, %f94;
	ld.shared.f32 	%f104, [%r7+1036];
	fma.rn.f32 	%f105, %f97, %f104, %f96;
	ld.shared.f32 	%f106, [%r8+36];
	ld.shared.f32 	%f107, [%r7+1152];
	fma.rn.f32 	%f108, %f106, %f107, %f99;
	ld.shared.f32 	%f109, [%r7+1156];
	fma.rn.f32 	%f110, %f106, %f109, %f101;
	ld.shared.f32 	%f111, [%r7+1160];
	fma.rn.f32 	%f112, %f106, %f111, %f103;
	ld.shared.f32 	%f113, [%r7+1164];
	fma.rn.f32 	%f114, %f106, %f113, %f105;
	ld.shared.f32 	%f115, [%r8+40];
	ld.shared.f32 	%f116, [%r7+1280];
	fma.rn.f32 	%f117, %f115, %f116, %f108;
	ld.shared.f32 	%f118, [%r7+1284];
	fma.rn.f32 	%f119, %f115, %f118, %f110;
	ld.shared.f32 	%f120, [%r7+1288];
	fma.rn.f32 	%f121, %f115, %f120, %f112;
	ld.shared.f32 	%f122, [%r7+1292];
	fma.rn.f32 	%f123, %f115, %f122, %f114;
	ld.shared.f32 	%f124, [%r8+44];
	ld.shared.f32 	%f125, [%r7+1408];
	fma.rn.f32 	%f126, %f124, %f125, %f117;
	ld.shared.f32 	%f127, [%r7+1412];
	fma.rn.f32 	%f128, %f124, %f127, %f119;
	ld.shared.f32 	%f129, [%r7+1416];
	fma.rn.f32 	%f130, %f124, %f129, %f121;
	ld.shared.f32 	%f131, [%r7+1420];
	fma.rn.f32 	%f132, %f124, %f131, %f123;
	ld.shared.f32 	%f133, [%r8+48];
	ld.shared.f32 	%f134, [%r7+1536];
	fma.rn.f32 	%f135, %f133, %f134, %f126;
	ld.shared.f32 	%f136, [%r7+1540];
	fma.rn.f32 	%f137, %f133, %f136, %f128;
	ld.shared.f32 	%f138, [%r7+1544];
	fma.rn.f32 	%f139, %f133, %f138, %f130;
	ld.shared.f32 	%f140, [%r7+1548];
	fma.rn.f32 	%f141, %f133, %f140, %f132;
	ld.shared.f32 	%f142, [%r8+52];
	ld.shared.f32 	%f143, [%r7+1664];
	fma.rn.f32 	%f144, %f142, %f143, %f135;
	ld.shared.f32 	%f145, [%r7+1668];
	fma.rn.f32 	%f146, %f142, %f145, %f137;
	ld.shared.f32 	%f147, [%r7+1672];
	fma.rn.f32 	%f148, %f142, %f147, %f139;
	ld.shared.f32 	%f149, [%r7+1676];
	fma.rn.f32 	%f150, %f142, %f149, %f141;
	ld.shared.f32 	%f151, [%r8+56];
	ld.shared.f32 	%f152, [%r7+1792];
	fma.rn.f32 	%f153, %f151, %f152, %f144;
	ld.shared.f32 	%f154, [%r7+1796];
	fma.rn.f32 	%f155, %f151, %f154, %f146;
	ld.shared.f32 	%f156, [%r7+1800];
	fma.rn.f32 	%f157, %f151, %f156, %f148;
	ld.shared.f32 	%f158, [%r7+1804];
	fma.rn.f32 	%f159, %f151, %f158, %f150;
	ld.shared.f32 	%f160, [%r8+60];
	ld.shared.f32 	%f161, [%r7+1920];
	fma.rn.f32 	%f162, %f160, %f161, %f153;
	ld.shared.f32 	%f163, [%r7+1924];
	fma.rn.f32 	%f164, %f160, %f163, %f155;
	ld.shared.f32 	%f165, [%r7+1928];
	fma.rn.f32 	%f166, %f160, %f165, %f157;
	ld.shared.f32 	%f167, [%r7+1932];
	fma.rn.f32 	%f168, %f160, %f167, %f159;
	ld.shared.f32 	%f169, [%r8+64];
	ld.shared.f32 	%f170, [%r7+2048];
	fma.rn.f32 	%f171, %f169, %f170, %f162;
	ld.shared.f32 	%f172, [%r7+2052];
	fma.rn.f32 	%f173, %f169, %f172, %f164;
	ld.shared.f32 	%f174, [%r7+2056];
	fma.rn.f32 	%f175, %f169, %f174, %f166;
	ld.shared.f32 	%f176, [%r7+2060];
	fma.rn.f32 	%f177, %f169, %f176, %f168;
	ld.shared.f32 	%f178, [%r8+68];
	ld.shared.f32 	%f179, [%r7+2176];
	fma.rn.f32 	%f180, %f178, %f179, %f171;
	ld.shared.f32 	%f181, [%r7+2180];
	fma.rn.f32 	%f182, %f178, %f181, %f173;
	ld.shared.f32 	%f183, [%r7+2184];
	fma.rn.f32 	%f184, %f178, %f183, %f175;
	ld.shared.f32 	%f185, [%r7+2188];
	fma.rn.f32 	%f186, %f178, %f185, %f177;
	ld.shared.f32 	%f187, [%r8+72];
	ld.shared.f32 	%f188, [%r7+2304];
	fma.rn.f32 	%f189, %f187, %f188, %f180;
	ld.shared.f32 	%f190, [%r7+2308];
	fma.rn.f32 	%f191, %f187, %f190, %f182;
	ld.shared.f32 	%f192, [%r7+2312];
	fma.rn.f32 	%f193, %f187, %f192, %f184;
	ld.shared.f32 	%f194, [%r7+2316];
	fma.rn.f32 	%f195, %f187, %f194, %f186;
	ld.shared.f32 	%f196, [%r8+76];
	ld.shared.f32 	%f197, [%r7+2432];
	fma.rn.f32 	%f198, %f196, %f197, %f189;
	ld.shared.f32 	%f199, [%r7+2436];
	fma.rn.f32 	%f200, %f196, %f199, %f191;
	ld.shared.f32 	%f201, [%r7+2440];
	fma.rn.f32 	%f202, %f196, %f201, %f193;
	ld.shared.f32 	%f203, [%r7+2444];
	fma.rn.f32 	%f204, %f196, %f203, %f195;
	ld.shared.f32 	%f205, [%r8+80];
	ld.shared.f32 	%f206, [%r7+2560];
	fma.rn.f32 	%f207, %f205, %f206, %f198;
	ld.shared.f32 	%f208, [%r7+2564];
	fma.rn.f32 	%f209, %f205, %f208, %f200;
	ld.shared.f32 	%f210, [%r7+2568];
	fma.rn.f32 	%f211, %f205, %f210, %f202;
	ld.shared.f32 	%f212, [%r7+2572];
	fma.rn.f32 	%f213, %f205, %f212, %f204;
	ld.shared.f32 	%f214, [%r8+84];
	ld.shared.f32 	%f215, [%r7+2688];
	fma.rn.f32 	%f216, %f214, %f215, %f207;
	ld.shared.f32 	%f217, [%r7+2692];
	fma.rn.f32 	%f218, %f214, %f217, %f209;
	ld.shared.f32 	%f219, [%r7+2696];
	fma.rn.f32 	%f220, %f214, %f219, %f211;
	ld.shared.f32 	%f221, [%r7+2700];
	fma.rn.f32 	%f222, %f214, %f221, %f213;
	ld.shared.f32 	%f223, [%r8+88];
	ld.shared.f32 	%f224, [%r7+2816];
	fma.rn.f32 	%f225, %f223, %f224, %f216;
	ld.shared.f32 	%f226, [%r7+2820];
	fma.rn.f32 	%f227, %f223, %f226, %f218;
	ld.shared.f32 	%f228, [%r7+2824];
	fma.rn.f32 	%f229, %f223, %f228, %f220;
	ld.shared.f32 	%f230, [%r7+2828];
	fma.rn.f32 	%f231, %f223, %f230, %f222;
	ld.shared.f32 	%f232, [%r8+92];
	ld.shared.f32 	%f233, [%r7+2944];
	fma.rn.f32 	%f234, %f232, %f233, %f225;
	ld.shared.f32 	%f235, [%r7+2948];
	fma.rn.f32 	%f236, %f232, %f235, %f227;
	ld.shared.f32 	%f237, [%r7+2952];
	fma.rn.f32 	%f238, %f232, %f237, %f229;
	ld.shared.f32 	%f239, [%r7+2956];
	fma.rn.f32 	%f240, %f232, %f239, %f231;
	ld.shared.f32 	%f241, [%r8+96];
	ld.shared.f32 	%f242, [%r7+3072];
	fma.rn.f32 	%f243, %f241, %f242, %f234;
	ld.shared.f32 	%f244, [%r7+3076];
	fma.rn.f32 	%f245, %f241, %f244, %f236;
	ld.shared.f32 	%f246, [%r7+3080];
	fma.rn.f32 	%f247, %f241, %f246, %f238;
	ld.shared.f32 	%f248, [%r7+3084];
	fma.rn.f32 	%f249, %f241, %f248, %f240;
	ld.shared.f32 	%f250, [%r8+100];
	ld.shared.f32 	%f251, [%r7+3200];
	fma.rn.f32 	%f252, %f250, %f251, %f243;
	ld.shared.f32 	%f253, [%r7+3204];
	fma.rn.f32 	%f254, %f250, %f253, %f245;
	ld.shared.f32 	%f255, [%r7+3208];
	fma.rn.f32 	%f256, %f250, %f255, %f247;
	ld.shared.f32 	%f257, [%r7+3212];
	fma.rn.f32 	%f258, %f250, %f257, %f249;
	ld.shared.f32 	%f259, [%r8+104];
	ld.shared.f32 	%f260, [%r7+3328];
	fma.rn.f32 	%f261, %f259, %f260, %f252;
	ld.shared.f32 	%f262, [%r7+3332];
	fma.rn.f32 	%f263, %f259, %f262, %f254;
	ld.shared.f32 	%f264, [%r7+3336];
	fma.rn.f32 	%f265, %f259, %f264, %f256;
	ld.shared.f32 	%f266, [%r7+3340];
	fma.rn.f32 	%f267, %f259, %f266, %f258;
	ld.shared.f32 	%f268, [%r8+108];
	ld.shared.f32 	%f269, [%r7+3456];
	fma.rn.f32 	%f270, %f268, %f269, %f261;
	ld.shared.f32 	%f271, [%r7+3460];
	fma.rn.f32 	%f272, %f268, %f271, %f263;
	ld.shared.f32 	%f273, [%r7+3464];
	fma.rn.f32 	%f274, %f268, %f273, %f265;
	ld.shared.f32 	%f275, [%r7+3468];
	fma.rn.f32 	%f276, %f268, %f275, %f267;
	ld.shared.f32 	%f277, [%r8+112];
	ld.shared.f32 	%f278, [%r7+3584];
	fma.rn.f32 	%f279, %f277, %f278, %f270;
	ld.shared.f32 	%f280, [%r7+3588];
	fma.rn.f32 	%f281, %f277, %f280, %f272;
	ld.shared.f32 	%f282, [%r7+3592];
	fma.rn.f32 	%f283, %f277, %f282, %f274;
	ld.shared.f32 	%f284, [%r7+3596];
	fma.rn.f32 	%f285, %f277, %f284, %f276;
	ld.shared.f32 	%f286, [%r8+116];
	ld.shared.f32 	%f287, [%r7+3712];
	fma.rn.f32 	%f288, %f286, %f287, %f279;
	ld.shared.f32 	%f289, [%r7+3716];
	fma.rn.f32 	%f290, %f286, %f289, %f281;
	ld.shared.f32 	%f291, [%r7+3720];
	fma.rn.f32 	%f292, %f286, %f291, %f283;
	ld.shared.f32 	%f293, [%r7+3724];
	fma.rn.f32 	%f294, %f286, %f293, %f285;
	ld.shared.f32 	%f295, [%r8+120];
	ld.shared.f32 	%f296, [%r7+3840];
	fma.rn.f32 	%f297, %f295, %f296, %f288;
	ld.shared.f32 	%f298, [%r7+3844];
	fma.rn.f32 	%f299, %f295, %f298, %f290;
	ld.shared.f32 	%f300, [%r7+3848];
	fma.rn.f32 	%f301, %f295, %f300, %f292;
	ld.shared.f32 	%f302, [%r7+3852];
	fma.rn.f32 	%f303, %f295, %f302, %f294;
	ld.shared.f32 	%f304, [%r8+124];
	ld.shared.f32 	%f305, [%r7+3968];
	fma.rn.f32 	%f328, %f304, %f305, %f297;
	ld.shared.f32 	%f306, [%r7+3972];
	fma.rn.f32 	%f327, %f304, %f306, %f299;
	ld.shared.f32 	%f307, [%r7+3976];
	fma.rn.f32 	%f326, %f304, %f307, %f301;
	ld.shared.f32 	%f308, [%r7+3980];
	fma.rn.f32 	%f325, %f304, %f308, %f303;
	bar.sync 	0;
	add.s32 	%r37, %r37, 32;
	add.s32 	%r36, %r36, %r13;
	add.s32 	%r35, %r35, 32;
	setp.lt.s32 	%p2, %r37, %r12;
	@%p2 bra 	$L__BB0_2;
$L__BB0_3:
	add.s32 	%r32, %r3, %r4;
	add.s32 	%r33, %r32, %r6;
	mad.lo.s32 	%r34, %r20, %r2, %r33;
	cvta.to.global.u64 	%rd12, %rd5;
	mul.wide.s32 	%rd13, %r34, 4;
	add.s64 	%rd14, %rd12, %rd13;
	ld.global.f32 	%f309, [%rd14];
	mul.f32 	%f310, %f14, %f309;
	fma.rn.f32 	%f311, %f13, %f328, %f310;
	st.global.f32 	[%rd14], %f311;
	ld.global.f32 	%f312, [%rd14+4];
	mul.f32 	%f313, %f14, %f312;
	fma.rn.f32 	%f314, %f13, %f327, %f313;
	st.global.f32 	[%rd14+4], %f314;
	ld.global.f32 	%f315, [%rd14+8];
	mul.f32 	%f316, %f14, %f315;
	fma.rn.f32 	%f317, %f13, %f326, %f316;
	st.global.f32 	[%rd14+8], %f317;
	ld.global.f32 	%f318, [%rd14+12];
	mul.f32 	%f319, %f14, %f318;
	fma.rn.f32 	%f320, %f13, %f325, %f319;
	st.global.f32 	[%rd14+12], %f320;
	ret;

}


// ===== COMPILED SASS (sm_100) =====

	.target	sm_100

	.elftype	@"ET_EXEC"


//--------------------- .note.nv.tkinfo           --------------------------
	.section	.note.nv.tkinfo,"",@"SHT_NOTE"
	.sectionflags	@"SHF_NOTE_NV_TKINFO"
	.tkinfo
        /*0018*/ 	.word	0x00000002
        /*0030*/ 	.string	""
        /*0030*/ 	.string	"ptxas"
        /*0030*/ 	.string	"Cuda compilation tools, release 13.0, V13.0.88"
        /*0030*/ 	.string	"Build cuda_13.0.r13.0/compiler.36424714_0"
        /*0030*/ 	.string	"-arch sm_100 -m 64 "



//--------------------- .note.nv.cuinfo           --------------------------
	.section	.note.nv.cuinfo,"",@"SHT_NOTE"
	.sectionflags	@"SHF_NOTE_NV_CUINFO"
        /*0018*/ 	.short	0x0002
        /*001a*/ 	.short	0x0064
        /*001c*/ 	.short	0x0082
	.zero		2


//--------------------- .nv.info                  --------------------------
	.section	.nv.info,"",@"SHT_CUDA_INFO"
	.align	4


	//----- nvinfo : EIATTR_REGCOUNT
	.align		4
        /*0000*/ 	.byte	0x04, 0x2f
        /*0002*/ 	.short	(.L_1 - .L_0)
	.align		4
.L_0:
        /*0004*/ 	.word	index@(_Z8sgemm_v4fPfS_fS_i)
        /*0008*/ 	.word	0x00000020


	//----- nvinfo : EIATTR_FRAME_SIZE
	.align		4
.L_1:
        /*000c*/ 	.byte	0x04, 0x11
        /*000e*/ 	.short	(.L_3 - .L_2)
	.align		4
.L_2:
        /*0010*/ 	.word	index@(_Z8sgemm_v4fPfS_fS_i)
        /*0014*/ 	.word	0x00000000


	//----- nvinfo : EIATTR_MIN_STACK_SIZE
	.align		4
.L_3:
        /*0018*/ 	.byte	0x04, 0x12
        /*001a*/ 	.short	(.L_5 - .L_4)
	.align		4
.L_4:
        /*001c*/ 	.word	index@(_Z8sgemm_v4fPfS_fS_i)
        /*0020*/ 	.word	0x00000000
.L_5:


//--------------------- .nv.compat                --------------------------
	.section	.nv.compat,"",@"SHT_CUDA_COMPAT_INFO"
	.align	4
        /*0000*/ 	.byte	0x02, 0x09, 0x00, 0x00, 0x02, 0x02, 0x01, 0x00, 0x02, 0x05, 0x05, 0x00, 0x03, 0x07, 0x01, 0x01
        /*0010*/ 	.byte	0x02, 0x03, 0x00, 0x00, 0x02, 0x06, 0x01, 0x00, 0x04, 0x0b, 0x08, 0x00, 0x09, 0x00, 0x00, 0x00
        /*0020*/ 	.byte	0x00, 0x00, 0x00, 0x00


//--------------------- .nv.info._Z8sgemm_v4fPfS_fS_i --------------------------
	.section	.nv.info._Z8sgemm_v4fPfS_fS_i,"",@"SHT_CUDA_INFO"
	.sectionflags	@""
	.align	4


	//----- nvinfo : EIATTR_CUDA_API_VERSION
	.align		4
        /*0000*/ 	.byte	0x04, 0x37
        /*0002*/ 	.short	(.L_7 - .L_6)
.L_6:
        /*0004*/ 	.word	0x00000082


	//----- nvinfo : EIATTR_KPARAM_INFO
	.align		4
.L_7:
        /*0008*/ 	.byte	0x04, 0x17
        /*000a*/ 	.short	(.L_9 - .L_8)
.L_8:
        /*000c*/ 	.word	0x00000000
        /*0010*/ 	.short	0x0005
        /*0012*/ 	.short	0x0028
        /*0014*/ 	.byte	0x00, 0xf0, 0x11, 0x00


	//----- nvinfo : EIATTR_KPARAM_INFO
	.align		4
.L_9:
        /*0018*/ 	.byte	0x04, 0x17
        /*001a*/ 	.short	(.L_11 - .L_10)
.L_10:
        /*001c*/ 	.word	0x00000000
        /*0020*/ 	.short	0x0004
        /*0022*/ 	.short	0x0020
        /*0024*/ 	.byte	0x00, 0xf5, 0x21, 0x00


	//----- nvinfo : EIATTR_KPARAM_INFO
	.align		4
.L_11:
        /*0028*/ 	.byte	0x04, 0x17
        /*002a*/ 	.short	(.L_13 - .L_12)
.L_12:
        /*002c*/ 	.word	0x00000000
        /*0030*/ 	.short	0x0003
        /*0032*/ 	.short	0x0018
        /*0034*/ 	.byte	0x00, 0xf0, 0x11, 0x00


	//----- nvinfo : EIATTR_KPARAM_INFO
	.align		4
.L_13:
        /*0038*/ 	.byte	0x04, 0x17
        /*003a*/ 	.short	(.L_15 - .L_14)
.L_14:
        /*003c*/ 	.word	0x00000000
        /*0040*/ 	.short	0x0002
        /*0042*/ 	.short	0x0010
        /*0044*/ 	.byte	0x00, 0xf5, 0x21, 0x00


	//----- nvinfo : EIATTR_KPARAM_INFO
	.align		4
.L_15:
        /*0048*/ 	.byte	0x04, 0x17
        /*004a*/ 	.short	(.L_17 - .L_16)
.L_16:
        /*004c*/ 	.word	0x00000000
        /*0050*/ 	.short	0x0001
        /*0052*/ 	.short	0x0008
        /*0054*/ 	.byte	0x00, 0xf5, 0x21, 0x00


	//----- nvinfo : EIATTR_KPARAM_INFO
	.align		4
.L_17:
        /*0058*/ 	.byte	0x04, 0x17
        /*005a*/ 	.short	(.L_19 - .L_18)
.L_18:
        /*005c*/ 	.word	0x00000000
        /*0060*/ 	.short	0x0000
        /*0062*/ 	.short	0x0000
        /*0064*/ 	.byte	0x00, 0xf0, 0x11, 0x00


	//----- nvinfo : EIATTR_SPARSE_MMA_MASK
	.align		4
.L_19:
        /*0068*/ 	.byte	0x03, 0x50
        /*006a*/ 	.short	0x0000


	//----- nvinfo : EIATTR_MAXREG_COUNT
	.align		4
        /*006c*/ 	.byte	0x03, 0x1b
        /*006e*/ 	.short	0x00ff


	//----- nvinfo : EIATTR_NUM_BARRIERS
	.align		4
        /*0070*/ 	.byte	0x02, 0x4c
        /*0072*/ 	.byte	0x01
	.zero		1


	//----- nvinfo : EIATTR_MERCURY_ISA_VERSION
	.align		4
        /*0074*/ 	.byte	0x03, 0x5f
        /*0076*/ 	.short	0x0101


	//----- nvinfo : EIATTR_VRC_CTA_INIT_COUNT
	.align		4
        /*0078*/ 	.byte	0x02, 0x4a
	.zero		1
	.zero		1


	//----- nvinfo : EIATTR_EXIT_INSTR_OFFSETS
	.align		4
        /*007c*/ 	.byte	0x04, 0x1c
        /*007e*/ 	.short	(.L_21 - .L_20)


	//   ....[0]....
.L_20:
        /*0080*/ 	.word	0x00001010


	//----- nvinfo : EIATTR_CBANK_PARAM_SIZE
	.align		4
.L_21:
        /*0084*/ 	.byte	0x03, 0x19
        /*0086*/ 	.short	0x002c


	//----- nvinfo : EIATTR_PARAM_CBANK
	.align		4
        /*0088*/ 	.byte	0x04, 0x0a
        /*008a*/ 	.short	(.L_23 - .L_22)
	.align		4
.L_22:
        /*008c*/ 	.word	index@(.nv.constant0._Z8sgemm_v4fPfS_fS_i)
        /*0090*/ 	.short	0x0380
        /*0092*/ 	.short	0x002c


	//----- nvinfo : EIATTR_SW_WAR
	.align		4
.L_23:
        /*0094*/ 	.byte	0x04, 0x36
        /*0096*/ 	.short	(.L_25 - .L_24)
.L_24:
        /*0098*/ 	.word	0x00000008
.L_25:


//--------------------- .nv.callgraph             --------------------------
	.section	.nv.callgraph,"",@"SHT_CUDA_CALLGRAPH"
	.align	4
	.sectionentsize	8
	.align		4
        /*0000*/ 	.word	0x00000000
	.align		4
        /*0004*/ 	.word	0xffffffff
	.align		4
        /*0008*/ 	.word	0x00000000
	.align		4
        /*000c*/ 	.word	0xfffffffe
	.align		4
        /*0010*/ 	.word	0x00000000
	.align		4
        /*0014*/ 	.word	0xfffffffd
	.align		4
        /*0018*/ 	.word	0x00000000
	.align		4
        /*001c*/ 	.word	0xfffffffc


//--------------------- .text._Z8sgemm_v4fPfS_fS_i --------------------------
	.section	.text._Z8sgemm_v4fPfS_fS_i,"ax",@progbits
	.align	128
        .global         _Z8sgemm_v4fPfS_fS_i
        .type           _Z8sgemm_v4fPfS_fS_i,@function
        .size           _Z8sgemm_v4fPfS_fS_i,(.L_x_3 - _Z8sgemm_v4fPfS_fS_i)
        .other          _Z8sgemm_v4fPfS_fS_i,@"STO_CUDA_ENTRY STV_DEFAULT"
_Z8sgemm_v4fPfS_fS_i:
.text._Z8sgemm_v4fPfS_fS_i:
[----:B------:R-:W-:Y:S08]  /*0000*/  LDC R1, c[0x0][0x37c] ;  /* 0x0000df00ff017b82 */ /* 0x000ff00000000800 */
[----:B------:R-:W0:Y:S01]  /*0010*/  LDC R0, c[0x0][0x3a8] ;  /* 0x0000ea00ff007b82 */ /* 0x000e220000000800 */
[----:B------:R-:W1:Y:S01]  /*0020*/  S2R R5, SR_TID.X ;  /* 0x0000000000057919 */ /* 0x000e620000002100 */
[----:B------:R-:W2:Y:S01]  /*0030*/  LDCU.64 UR16, c[0x0][0x358] ;  /* 0x00006b00ff1077ac */ /* 0x000ea20008000a00 */
[----:B------:R-:W-:Y:S01]  /*0040*/  HFMA2 R18, -RZ, RZ, 0, 0 ;  /* 0x00000000ff127431 */ /* 0x000fe200000001ff */
[----:B------:R-:W-:Y:S01]  /*0050*/  CS2R R16, SRZ ;  /* 0x0000000000107805 */ /* 0x000fe2000001ff00 */
[----:B------:R-:W3:Y:S01]  /*0060*/  S2R R3, SR_TID.Y ;  /* 0x0000000000037919 */ /* 0x000ee20000002200 */
[----:B------:R-:W-:-:S02]  /*0070*/  MOV R9, RZ ;  /* 0x000000ff00097202 */ /* 0x000fc40000000f00 */
[----:B------:R-:W4:Y:S08]  /*0080*/  S2UR UR5, SR_CTAID.Y ;  /* 0x00000000000579c3 */ /* 0x000f300000002600 */
[----:B------:R-:W5:Y:S01]  /*0090*/  S2UR UR4, SR_CTAID.X ;  /* 0x00000000000479c3 */ /* 0x000f620000002500 */
[----:B0-----:R-:W-:Y:S01]  /*00a0*/  ISETP.GE.AND P0, PT, R0, 0x1, PT ;  /* 0x000000010000780c */ /* 0x001fe20003f06270 */
[----:B----4-:R-:W-:Y:S01]  /*00b0*/  USHF.L.U32 UR5, UR5, 0x5, URZ ;  /* 0x0000000505057899 */ /* 0x010fe200080006ff */
[----:B-1----:R-:W-:-:S05]  /*00c0*/  SHF.L.U32 R27, R5, 0x2, RZ ;  /* 0x00000002051b7819 */ /* 0x002fca00000006ff */
[----:B------:R-:W-:Y:S01]  /*00d0*/  IMAD R25, R0, UR5, RZ ;  /* 0x0000000500197c24 */ /* 0x000fe2000f8e02ff */
[----:B-----5:R-:W-:-:S05]  /*00e0*/  USHF.L.U32 UR4, UR4, 0x5, URZ ;  /* 0x0000000504047899 */ /* 0x020fca00080006ff */
[----:B--23--:R-:W-:Y:S07]  /*00f0*/  @!P0 BRA `(.L_x_0) ;  /* 0x0000000c006c8947 */ /* 0x00cfee0003800000 */
[----:B------:R-:W0:Y:S01]  /*0100*/  LDCU.64 UR6, c[0x0][0x388] ;  /* 0x00007100ff0677ac */ /* 0x000e220008000a00 */
[----:B------:R-:W1:Y:S01]  /*0110*/  S2UR UR8, SR_CgaCtaId ;  /* 0x00000000000879c3 */ /* 0x000e620000008800 */
[CC--:B------:R-:W-:Y:S01]  /*0120*/  IMAD R4, R3.reuse, R0.reuse, UR4 ;  /* 0x0000000403047e24 */ /* 0x0c0fe2000f8e0200 */
[----:B------:R-:W-:Y:S01]  /*0130*/  IADD3 R20, PT, PT, R3, UR5, RZ ;  /* 0x0000000503147c10 */ /* 0x000fe2000fffe0ff */
[----:B------:R-:W2:Y:S01]  /*0140*/  LDCU.64 UR14, c[0x0][0x390] ;  /* 0x00007200ff0e77ac */ /* 0x000ea20008000a00 */
[-C--:B------:R-:W-:Y:S02]  /*0150*/  IADD3 R23, PT, PT, R25, R0.reuse, RZ ;  /* 0x0000000019177210 */ /* 0x080fe40007ffe0ff */
[----:B------:R-:W-:Y:S01]  /*0160*/  MOV R18, RZ ;  /* 0x000000ff00127202 */ /* 0x000fe20000000f00 */
[----:B------:R-:W-:Y:S01]  /*0170*/  IMAD R20, R20, R0, R27 ;  /* 0x0000000014147224 */ /* 0x000fe200078e021b */
[----:B------:R-:W-:Y:S02]  /*0180*/  MOV R2, R25 ;  /* 0x0000001900027202 */ /* 0x000fe40000000f00 */
[----:B------:R-:W-:Y:S01]  /*0190*/  IADD3 R21, PT, PT, R27, R4, RZ ;  /* 0x000000041b157210 */ /* 0x000fe20007ffe0ff */
[----:B0-----:R-:W-:-:S03]  /*01a0*/  UIADD3 UR11, UP0, UPT, UR6, 0x8, URZ ;  /* 0x00000008060b7890 */ /* 0x001fc6000ff1e0ff */
[----:B------:R-:W-:Y:S01]  /*01b0*/  UMOV UR6, 0x400 ;  /* 0x0000040000067882 */ /* 0x000fe20000000000 */
[----:B------:R-:W-:Y:S02]  /*01c0*/  UIADD3.X UR12, UPT, UPT, URZ, UR7, URZ, UP0, !UPT ;  /* 0x00000007ff0c7290 */ /* 0x000fe400087fe4ff */
[----:B------:R-:W-:Y:S02]  /*01d0*/  UIADD3 UR7, UPT, UPT, UR6, 0x1000, URZ ;  /* 0x0000100006077890 */ /* 0x000fe4000fffe0ff */
[----:B-1----:R-:W-:Y:S02]  /*01e0*/  ULEA UR6, UR8, UR6, 0x18 ;  /* 0x0000000608067291 */ /* 0x002fe4000f8ec0ff */
[----:B------:R-:W-:Y:S02]  /*01f0*/  ULEA UR7, UR8, UR7, 0x18 ;  /* 0x0000000708077291 */ /* 0x000fe4000f8ec0ff */
[----:B--2---:R-:W-:Y:S02]  /*0200*/  UIADD3 UR9, UP0, UPT, UR14, 0x8, URZ ;  /* 0x000000080e097890 */ /* 0x004fe4000ff1e0ff */
[----:B------:R-:W-:-:S02]  /*0210*/  LEA R26, R5, UR6, 0x4 ;  /* 0x00000006051a7c11 */ /* 0x000fc4000f8e20ff */
[----:B------:R-:W-:Y:S01]  /*0220*/  LEA R24, R3, UR7, 0x7 ;  /* 0x0000000703187c11 */ /* 0x000fe2000f8e38ff */
[----:B------:R-:W-:-:S03]  /*0230*/  UIADD3.X UR10, UPT, UPT, URZ, UR15, URZ, UP0, !UPT ;  /* 0x0000000fff0a7290 */ /* 0x000fc600087fe4ff */
[----:B------:R-:W-:-:S09]  /*0240*/  LEA R22, R5, R24, 0x4 ;  /* 0x0000001805167211 */ /* 0x000fd200078e20ff */
.L_x_1:
[----:B------:R-:W-:Y:S02]  /*0250*/  MOV R6, UR11 ;  /* 0x0000000b00067c02 */ /* 0x000fe40008000f00 */
[----:B------:R-:W-:Y:S02]  /*0260*/  MOV R7, UR12 ;  /* 0x0000000c00077c02 */ /* 0x000fe40008000f00 */
[----:B------:R-:W-:Y:S02]  /*0270*/  MOV R4, UR9 ;  /* 0x0000000900047c02 */ /* 0x000fe40008000f00 */
[----:B------:R-:W-:Y:S01]  /*0280*/  MOV R5, UR10 ;  /* 0x0000000a00057c02 */ /* 0x000fe20008000f00 */
[----:B------:R-:W-:-:S04]  /*0290*/  IMAD.WIDE R6, R21, 0x4, R6 ;  /* 0x0000000415067825 */ /* 0x000fc800078e0206 */
[----:B------:R-:W-:Y:S01]  /*02a0*/  IMAD.WIDE R4, R20, 0x4, R4 ;  /* 0x0000000414047825 */ /* 0x000fe200078e0204 */
[----:B------:R-:W2:Y:S04]  /*02b0*/  LDG.E R8, desc[UR16][R6.64+-0x8] ;  /* 0xfffff81006087981 */ /* 0x000ea8000c1e1900 */
[----:B------:R-:W3:Y:S04]  /*02c0*/  LDG.E R11, desc[UR16][R4.64+-0x8] ;  /* 0xfffff810040b7981 */ /* 0x000ee8000c1e1900 */
[----:B------:R-:W4:Y:S04]  /*02d0*/  LDG.E R28, desc[UR16][R6.64+-0x4] ;  /* 0xfffffc10061c7981 */ /* 0x000f28000c1e1900 */
[----:B------:R-:W5:Y:S04]  /*02e0*/  LDG.E R29, desc[UR16][R4.64+-0x4] ;  /* 0xfffffc10041d7981 */ /* 0x000f68000c1e1900 */
[----:B------:R-:W5:Y:S04]  /*02f0*/  LDG.E R10, desc[UR16][R6.64] ;  /* 0x00000010060a7981 */ /* 0x000f68000c1e1900 */
[----:B------:R-:W5:Y:S04]  /*0300*/  LDG.E R13, desc[UR16][R4.64] ;  /* 0x00000010040d7981 */ /* 0x000f68000c1e1900 */
[----:B------:R-:W5:Y:S04]  /*0310*/  LDG.E R12, desc[UR16][R6.64+0x4] ;  /* 0x00000410060c7981 */ /* 0x000f68000c1e1900 */
[----:B------:R-:W5:Y:S01]  /*0320*/  LDG.E R15, desc[UR16][R4.64+0x4] ;  /* 0x00000410040f7981 */ /* 0x000f62000c1e1900 */
[----:B------:R-:W-:-:S05]  /*0330*/  LEA R19, R3, R26, 0x7 ;  /* 0x0000001a03137211 */ /* 0x000fca00078e38ff */
[----:B--2---:R-:W-:Y:S04]  /*0340*/  STS [R19], R8 ;  /* 0x0000000813007388 */ /* 0x004fe80000000800 */
[----:B---3--:R-:W-:Y:S04]  /*0350*/  STS [R22], R11 ;  /* 0x0000000b16007388 */ /* 0x008fe80000000800 */
[----:B----4-:R-:W-:Y:S04]  /*0360*/  STS [R19+0x4], R28 ;  /* 0x0000041c13007388 */ /* 0x010fe80000000800 */
[----:B-----5:R-:W-:Y:S04]  /*0370*/  STS [R22+0x4], R29 ;  /* 0x0000041d16007388 */ /* 0x020fe80000000800 */
[----:B------:R-:W-:Y:S04]  /*0380*/  STS [R19+0x8], R10 ;  /* 0x0000080a13007388 */ /* 0x000fe80000000800 */
[----:B------:R-:W-:Y:S04]  /*0390*/  STS [R22+0x8], R13 ;  /* 0x0000080d16007388 */ /* 0x000fe80000000800 */
[----:B------:R-:W-:Y:S04]  /*03a0*/  STS [R19+0xc], R12 ;  /* 0x00000c0c13007388 */ /* 0x000fe80000000800 */
[----:B------:R-:W-:Y:S01]  /*03b0*/  STS [R22+0xc], R15 ;  /* 0x00000c0f16007388 */ /* 0x000fe20000000800 */
[----:B------:R-:W-:Y:S06]  /*03c0*/  BAR.SYNC.DEFER_BLOCKING 0x0 ;  /* 0x0000000000007b1d */ /* 0x000fec0000010000 */
[----:B------:R-:W-:Y:S04]  /*03d0*/  LDS.128 R12, [R24] ;  /* 0x00000000180c7984 */ /* 0x000fe80000000c00 */
[----:B------:R-:W0:Y:S02]  /*03e0*/  LDS.128 R4, [R26] ;  /* 0x000000001a047984 */ /* 0x000e240000000c00 */
[----:B0-----:R-:W-:-:S02]  /*03f0*/  FFMA R4, R12, R4, R9 ;  /* 0x000000040c047223 */ /* 0x001fc40000000009 */
[----:B------:R-:W0:Y:S01]  /*0400*/  LDS.128 R8, [R26+0x80] ;  /* 0x000080001a087984 */ /* 0x000e220000000c00 */
[C---:B------:R-:W-:Y:S01]  /*0410*/  FFMA R16, R12.reuse, R5, R16 ;  /* 0x000000050c107223 */ /* 0x040fe20000000010 */
[C---:B------:R-:W-:Y:S01]  /*0420*/  FFMA R17, R12.reuse, R6, R17 ;  /* 0x000000060c117223 */ /* 0x040fe20000000011 */
[----:B------:R-:W-:Y:S01]  /*0430*/  FFMA R18, R12, R7, R18 ;  /* 0x000000070c127223 */ /* 0x000fe20000000012 */
[----:B0-----:R-:W-:Y:S02]  /*0440*/  FFMA R29, R8, R13, R4 ;  /* 0x0000000d081d7223 */ /* 0x001fe40000000004 */
[----:B------:R-:W0:Y:S01]  /*0450*/  LDS.128 R4, [R26+0x100] ;  /* 0x000100001a047984 */ /* 0x000e220000000c00 */
[C---:B------:R-:W-:Y:S01]  /*0460*/  FFMA R9, R13.reuse, R9, R16 ;  /* 0x000000090d097223 */ /* 0x040fe20000000010 */
[C---:B------:R-:W-:Y:S01]  /*0470*/  FFMA R10, R13.reuse, R10, R17 ;  /* 0x0000000a0d0a7223 */ /* 0x040fe20000000011 */
[----:B------:R-:W-:Y:S02]  /*0480*/  FFMA R8, R13, R11, R18 ;  /* 0x0000000b0d087223 */ /* 0x000fe40000000012 */
[----:B------:R-:W1:Y:S01]  /*0490*/  LDS.128 R16, [R26+0x180] ;  /* 0x000180001a107984 */ /* 0x000e620000000c00 */
[----:B0-----:R-:W-:Y:S01]  /*04a0*/  FFMA R29, R4, R14, R29 ;  /* 0x0000000e041d7223 */ /* 0x001fe2000000001d */
[C---:B------:R-:W-:Y:S01]  /*04b0*/  FFMA R4, R14.reuse, R5, R9 ;  /* 0x000000050e047223 */ /* 0x040fe20000000009 */
[C---:B------:R-:W-:Y:S01]  /*04c0*/  FFMA R13, R14.reuse, R6, R10 ;  /* 0x000000060e0d7223 */ /* 0x040fe2000000000a */
[----:B------:R-:W-:Y:S01]  /*04d0*/  FFMA R14, R14, R7, R8 ;  /* 0x000000070e0e7223 */ /* 0x000fe20000000008 */
[----:B-1----:R-:W-:Y:S01]  /*04e0*/  FFMA R29, R16, R15, R29 ;  /* 0x0000000f101d7223 */ /* 0x002fe2000000001d */
[C---:B------:R-:W-:Y:S01]  /*04f0*/  FFMA R16, R15.reuse, R17, R4 ;  /* 0x000000110f107223 */ /* 0x040fe20000000004 */
[----:B------:R-:W-:Y:S01]  /*0500*/  LDS.128 R8, [R24+0x10] ;  /* 0x0000100018087984 */ /* 0x000fe20000000c00 */
[----:B------:R-:W-:-:S03]  /*0510*/  FFMA R17, R15, R18, R13 ;  /* 0x000000120f117223 */ /* 0x000fc6000000000d */
[----:B------:R-:W0:Y:S01]  /*0520*/  LDS.128 R4, [R26+0x200] ;  /* 0x000200001a047984 */ /* 0x000e220000000c00 */
[----:B------:R-:W-:-:S03]  /*0530*/  FFMA R18, R15, R19, R14 ;  /* 0x000000130f127223 */ /* 0x000fc6000000000e */
[----:B------:R-:W1:Y:S01]  /*0540*/  LDS.128 R12, [R26+0x280] ;  /* 0x000280001a0c7984 */ /* 0x000e620000000c00 */
[C---:B0-----:R-:W-:Y:S01]  /*0550*/  FFMA R19, R8.reuse, R4, R29 ;  /* 0x0000000408137223 */ /* 0x041fe2000000001d */
[C---:B------:R-:W-:Y:S01]  /*0560*/  FFMA R16, R8.reuse, R5, R16 ;  /* 0x0000000508107223 */ /* 0x040fe20000000010 */
[C---:B------:R-:W-:Y:S01]  /*0570*/  FFMA R17, R8.reuse, R6, R17 ;  /* 0x0000000608117223 */ /* 0x040fe20000000011 */
[----:B------:R-:W-:Y:S02]  /*0580*/  FFMA R18, R8, R7, R18 ;  /* 0x0000000708127223 */ /* 0x000fe40000000012 */
[----:B------:R-:W0:Y:S01]  /*0590*/  LDS.128 R4, [R26+0x300] ;  /* 0x000300001a047984 */ /* 0x000e220000000c00 */
[----:B-1----:R-:W-:Y:S01]  /*05a0*/  FFMA R19, R12, R9, R19 ;  /* 0x000000090c137223 */ /* 0x002fe20000000013 */
[C---:B------:R-:W-:Y:S01]  /*05b0*/  FFMA R29, R9.reuse, R13, R16 ;  /* 0x0000000d091d7223 */ /* 0x040fe20000000010 */
[C---:B------:R-:W-:Y:S01]  /*05c0*/  FFMA R17, R9.reuse, R14, R17 ;  /* 0x0000000e09117223 */ /* 0x040fe20000000011 */
[----:B------:R-:W-:-:S02]  /*05d0*/  FFMA R18, R9, R15, R18 ;  /* 0x0000000f09127223 */ /* 0x000fc40000000012 */
        /* <DEDUP_REMOVED lines=17> */
[C---:B-1----:R-:W-:Y:S01]  /*06f0*/  FFMA R9, R5.reuse, R9, R12 ;  /* 0x0000000905097223 */ /* 0x042fe2000000000c */
[C---:B------:R-:W-:Y:S01]  /*0700*/  FFMA R10, R5.reuse, R10, R13 ;  /* 0x0000000a050a7223 */ /* 0x040fe2000000000d */
[----:B------:R-:W-:Y:S02]  /*0710*/  FFMA R4, R5, R11, R14 ;  /* 0x0000000b05047223 */ /* 0x000fe4000000000e */
[----:B------:R-:W1:Y:S01]  /*0720*/  LDS.128 R12, [R26+0x580] ;  /* 0x000580001a0c7984 */ /* 0x000e620000000c00 */
[----:B------:R-:W-:-:S04]  /*0730*/  FFMA R29, R8, R5, R29 ;  /* 0x00000005081d7223 */ /* 0x000fc8000000001d */
        /* <DEDUP_REMOVED lines=24> */
[----:B------:R-:W-:Y:S02]  /*08c0*/  FFMA R10, R10, R19, R4 ;  /* 0x000000130a0a7223 */ /* 0x000fe40000000004 */
[----:B------:R-:W-:Y:S01]  /*08d0*/  LDS.128 R4, [R24+0x40] ;  /* 0x0000400018047984 */ /* 0x000fe20000000c00 */
[----:B-1----:R-:W-:Y:S01]  /*08e0*/  FFMA R29, R12, R11, R29 ;  /* 0x0000000b0c1d7223 */ /* 0x002fe2000000001d */
[C---:B------:R-:W-:Y:S02]  /*08f0*/  FFMA R12, R11.reuse, R13, R8 ;  /* 0x0000000d0b0c7223 */ /* 0x040fe40000000008 */
[----:B------:R-:W0:Y:S01]  /*0900*/  LDS.128 R16, [R26+0x800] ;  /* 0x000800001a107984 */ /* 0x000e220000000c00 */
[C---:B------:R-:W-:Y:S01]  /*0910*/  FFMA R13, R11.reuse, R14, R9 ;  /* 0x0000000e0b0d7223 */ /* 0x040fe20000000009 */
[----:B------:R-:W-:-:S02]  /*0920*/  FFMA R14, R11, R15, R10 ;  /* 0x0000000f0b0e7223 */ /* 0x000fc4000000000a */
        /* <DEDUP_REMOVED lines=25> */
[----:B------:R-:W-:Y:S01]  /*0ac0*/  FFMA R8, R8, R19, R14 ;  /* 0x0000001308087223 */ /* 0x000fe2000000000e */
[----:B-1----:R-:W-:Y:S01]  /*0ad0*/  FFMA R19, R4, R9, R29 ;  /* 0x0000000904137223 */ /* 0x002fe2000000001d */
[C---:B------:R-:W-:Y:S02]  /*0ae0*/  FFMA R29, R9.reuse, R5, R12 ;  /* 0x00000005091d7223 */ /* 0x040fe4000000000c */
[----:B------:R-:W0:Y:S01]  /*0af0*/  LDS.128 R12, [R26+0xb00] ;  /* 0x000b00001a0c7984 */ /* 0x000e220000000c00 */
        /* <DEDUP_REMOVED lines=35> */
[----:B------:R-:W-:Y:S01]  /*0d30*/  IADD3 R2, PT, PT, R2, 0x20, RZ ;  /* 0x0000002002027810 */ /* 0x000fe20007ffe0ff */
        /* <DEDUP_REMOVED lines=10> */
[----:B------:R-:W-:Y:S01]  /*0de0*/  BAR.SYNC.DEFER_BLOCKING 0x0 ;  /* 0x0000000000007b1d */ /* 0x000fe20000010000 */
[----:B------:R-:W-:Y:S02]  /*0df0*/  ISETP.GE.AND P0, PT, R2, R23, PT ;  /* 0x000000170200720c */ /* 0x000fe40003f06270 */
[----:B------:R-:W-:Y:S02]  /*0e00*/  LEA R21, R0, R21, 0x5 ;  /* 0x0000001500157211 */ /* 0x000fe400078e28ff */
[----:B------:R-:W-:Y:S01]  /*0e10*/  IADD3 R20, PT, PT, R20, 0x20, RZ ;  /* 0x0000002014147810 */ /* 0x000fe20007ffe0ff */
[----:B0-----:R-:W-:Y:S01]  /*0e20*/  FFMA R17, R12, R10, R17 ;  /* 0x0000000a0c117223 */ /* 0x001fe20000000011 */
[C---:B------:R-:W-:Y:S01]  /*0e30*/  FFMA R16, R10.reuse, R13, R29 ;  /* 0x0000000d0a107223 */ /* 0x040fe2000000001d */
[C---:B------:R-:W-:Y:S01]  /*0e40*/  FFMA R19, R10.reuse, R14, R19 ;  /* 0x0000000e0a137223 */ /* 0x040fe20000000013 */
[----:B------:R-:W-:Y:S01]  /*0e50*/  FFMA R18, R10, R15, R18 ;  /* 0x0000000f0a127223 */ /* 0x000fe20000000012 */
[----:B-1----:R-:W-:Y:S01]  /*0e60*/  FFMA R9, R4, R11, R17 ;  /* 0x0000000b04097223 */ /* 0x002fe20000000011 */
[C---:B------:R-:W-:Y:S01]  /*0e70*/  FFMA R16, R11.reuse, R5, R16 ;  /* 0x000000050b107223 */ /* 0x040fe20000000010 */
[C---:B------:R-:W-:Y:S01]  /*0e80*/  FFMA R17, R11.reuse, R6, R19 ;  /* 0x000000060b117223 */ /* 0x040fe20000000013 */
[----:B------:R-:W-:Y:S01]  /*0e90*/  FFMA R18, R11, R7, R18 ;  /* 0x000000070b127223 */ /* 0x000fe20000000012 */
[----:B------:R-:W-:Y:S06]  /*0ea0*/  @!P0 BRA `(.L_x_1) ;  /* 0xfffffff000e88947 */ /* 0x000fec000383ffff */
.L_x_0:
[----:B------:R-:W0:Y:S01]  /*0eb0*/  LDC.64 R4, c[0x0][0x3a0] ;  /* 0x0000e800ff047b82 */ /* 0x000e220000000a00 */
[----:B------:R-:W-:Y:S01]  /*0ec0*/  IADD3 R25, PT, PT, R25, UR4, R27 ;  /* 0x0000000419197c10 */ /* 0x000fe2000fffe01b */
[----:B------:R-:W1:Y:S04]  /*0ed0*/  LDCU UR4, c[0x0][0x398] ;  /* 0x00007300ff0477ac */ /* 0x000e680008000800 */
[----:B------:R-:W-:Y:S01]  /*0ee0*/  IMAD R3, R3, R0, R25 ;  /* 0x0000000003037224 */ /* 0x000fe200078e0219 */
[----:B------:R-:W2:Y:S03]  /*0ef0*/  LDCU UR5, c[0x0][0x380] ;  /* 0x00007000ff0577ac */ /* 0x000ea60008000800 */
[----:B0-----:R-:W-:-:S05]  /*0f00*/  IMAD.WIDE R2, R3, 0x4, R4 ;  /* 0x0000000403027825 */ /* 0x001fca00078e0204 */
[----:B------:R-:W1:Y:S04]  /*0f10*/  LDG.E R0, desc[UR16][R2.64] ;  /* 0x0000001002007981 */ /* 0x000e68000c1e1900 */
[----:B------:R-:W3:Y:S04]  /*0f20*/  LDG.E R4, desc[UR16][R2.64+0x4] ;  /* 0x0000041002047981 */ /* 0x000ee8000c1e1900 */
[----:B------:R-:W4:Y:S04]  /*0f30*/  LDG.E R6, desc[UR16][R2.64+0x8] ;  /* 0x0000081002067981 */ /* 0x000f28000c1e1900 */
[----:B------:R-:W5:Y:S01]  /*0f40*/  LDG.E R7, desc[UR16][R2.64+0xc] ;  /* 0x00000c1002077981 */ /* 0x000f62000c1e1900 */
[----:B-1----:R-:W-:Y:S01]  /*0f50*/  FMUL R0, R0, UR4 ;  /* 0x0000000400007c20 */ /* 0x002fe20008400000 */
[----:B---3--:R-:W-:-:S03]  /*0f60*/  FMUL R5, R4, UR4 ;  /* 0x0000000404057c20 */ /* 0x008fc60008400000 */
[----:B--2---:R-:W-:Y:S01]  /*0f70*/  FFMA R9, R9, UR5, R0 ;  /* 0x0000000509097c23 */ /* 0x004fe20008000000 */
[----:B----4-:R-:W-:Y:S01]  /*0f80*/  FMUL R6, R6, UR4 ;  /* 0x0000000406067c20 */ /* 0x010fe20008400000 */
[----:B------:R-:W-:-:S03]  /*0f90*/  FFMA R5, R16, UR5, R5 ;  /* 0x0000000510057c23 */ /* 0x000fc60008000005 */
[----:B------:R-:W-:Y:S01]  /*0fa0*/  STG.E desc[UR16][R2.64], R9 ;  /* 0x0000000902007986 */ /* 0x000fe2000c101910 */
[----:B-----5:R-:W-:Y:S01]  /*0fb0*/  FMUL R7, R7, UR4 ;  /* 0x0000000407077c20 */ /* 0x020fe20008400000 */
[----:B------:R-:W-:Y:S02]  /*0fc0*/  FFMA R17, R17, UR5, R6 ;  /* 0x0000000511117c23 */ /* 0x000fe40008000006 */
[----:B------:R-:W-:Y:S01]  /*0fd0*/  STG.E desc[UR16][R2.64+0x4], R5 ;  /* 0x0000040502007986 */ /* 0x000fe2000c101910 */
[----:B------:R-:W-:-:S03]  /*0fe0*/  FFMA R7, R18, UR5, R7 ;  /* 0x0000000512077c23 */ /* 0x000fc60008000007 */
[----:B------:R-:W-:Y:S04]  /*0ff0*/  STG.E desc[UR16][R2.64+0x8], R17 ;  /* 0x0000081102007986 */ /* 0x000fe8000c101910 */
[----:B------:R-:W-:Y:S01]  /*1000*/  STG.E desc[UR16][R2.64+0xc], R7 ;  /* 0x00000c0702007986 */ /* 0x000fe2000c101910 */
[----:B------:R-:W-:Y:S05]  /*1010*/  EXIT ;  /* 0x000000000000794d */ /* 0x000fea0003800000 */
.L_x_2:
[----:B------:R-:W-:-:S00]  /*1020*/  BRA `(.L_x_2) ;  /* 0xfffffffc00fc7947 */ /* 0x000fc0000383ffff */
[----:B------:R-:W-:-:S00]  /*1030*/  NOP ;  /* 0x0000000000007918 */ /* 0x000fc00000000000 */
        /* <DEDUP_REMOVED lines=12> */
.L_x_3:


//--------------------- .nv.shared._Z8sgemm_v4fPfS_fS_i --------------------------
	.section	.nv.shared._Z8sgemm_v4fPfS_fS_i,"aw",@nobits
	.sectionflags	@""
	.align	4
.nv.shared._Z8sgemm_v4fPfS_fS_i:
	.zero		9216


//--------------------- .nv.shared.reserved.0     --------------------------
	.section	.nv.shared.reserved.0,"aw",@nobits
	.weak		__nv_reservedSMEM_offset_0_alias
	.size		__nv_reservedSMEM_offset_0_alias, 0, 64
	.other		__nv_reservedSMEM_offset_0_alias,@"STO_CUDA_RESERVED_SHARED STV_DEFAULT"
__nv_reservedSMEM_offset_0_alias:
	.zero		0
	.zero		64


//--------------------- .nv.constant0._Z8sgemm_v4fPfS_fS_i --------------------------
	.section	.nv.constant0._Z8sgemm_v4fPfS_fS_i,"a",@progbits
	.sectionflags	@""
	.align	4
.nv.constant0._Z8sgemm_v4fPfS_fS_i:
	.zero		940


//--------------------- SYMBOLS --------------------------

	.type		.nv.reservedSmem.offset0,@object
	.size		.nv.reservedSmem.offset0,0x4
	.type		.nv.reservedSmem.cap,@object
	.size		.nv.reservedSmem.cap,0x4
